//
// Generated by NVIDIA NVVM Compiler
//
// Compiler Build ID: CL-36424714
// Cuda compilation tools, release 13.0, V13.0.88
// Based on NVVM 20.0.0
//

.version 9.0
.target sm_100
.address_size 64

	// .globl	_Z7SelSortPiS_i

.visible .entry _Z7SelSortPiS_i(
	.param .u64 .ptr .align 1 _Z7SelSortPiS_i_param_0,
	.param .u64 .ptr .align 1 _Z7SelSortPiS_i_param_1,
	.param .u32 _Z7SelSortPiS_i_param_2
)
{
	.reg .pred 	%p<86>;
	.reg .b32 	%r<100>;
	.reg .b64 	%rd<23>;

	ld.param.u64 	%rd8, [_Z7SelSortPiS_i_param_0];
	ld.param.u64 	%rd7, [_Z7SelSortPiS_i_param_1];
	ld.param.u32 	%r25, [_Z7SelSortPiS_i_param_2];
	cvta.to.global.u64 	%rd1, %rd8;
	mov.u32 	%r26, %ctaid.x;
	mov.u32 	%r27, %ntid.x;
	mov.u32 	%r28, %tid.x;
	mad.lo.s32 	%r1, %r26, %r27, %r28;
	setp.ge.s32 	%p1, %r1, %r25;
	@%p1 bra 	$L__BB0_15;
	mul.wide.s32 	%rd10, %r1, 4;
	add.s64 	%rd11, %rd1, %rd10;
	ld.global.u32 	%r2, [%rd11];
	setp.lt.s32 	%p2, %r25, 1;
	mov.b64 	%rd22, 0;
	@%p2 bra 	$L__BB0_14;
	and.b32  	%r3, %r25, 7;
	setp.lt.u32 	%p3, %r25, 8;
	mov.b32 	%r94, 0;
	mov.u32 	%r99, %r94;
	@%p3 bra 	$L__BB0_5;
	and.b32  	%r94, %r25, 2147483640;
	add.s64 	%rd21, %rd1, 16;
	mov.b32 	%r88, 0;
	mov.u32 	%r99, %r88;
$L__BB0_4:
	.pragma "nounroll";
	ld.global.u32 	%r32, [%rd21+-16];
	setp.lt.s32 	%p4, %r32, %r2;
	setp.eq.s32 	%p5, %r32, %r2;
	setp.lt.s32 	%p6, %r88, %r1;
	and.pred  	%p7, %p6, %p5;
	or.pred  	%p8, %p4, %p7;
	selp.u32 	%r33, 1, 0, %p8;
	add.s32 	%r34, %r99, %r33;
	ld.global.u32 	%r35, [%rd21+-12];
	setp.lt.s32 	%p9, %r35, %r2;
	setp.eq.s32 	%p10, %r35, %r2;
	add.s32 	%r36, %r88, 1;
	setp.lt.s32 	%p11, %r36, %r1;
	and.pred  	%p12, %p11, %p10;
	or.pred  	%p13, %p9, %p12;
	selp.u32 	%r37, 1, 0, %p13;
	add.s32 	%r38, %r34, %r37;
	ld.global.u32 	%r39, [%rd21+-8];
	setp.lt.s32 	%p14, %r39, %r2;
	setp.eq.s32 	%p15, %r39, %r2;
	add.s32 	%r40, %r88, 2;
	setp.lt.s32 	%p16, %r40, %r1;
	and.pred  	%p17, %p16, %p15;
	or.pred  	%p18, %p14, %p17;
	selp.u32 	%r41, 1, 0, %p18;
	add.s32 	%r42, %r38, %r41;
	ld.global.u32 	%r43, [%rd21+-4];
	setp.lt.s32 	%p19, %r43, %r2;
	setp.eq.s32 	%p20, %r43, %r2;
	add.s32 	%r44, %r88, 3;
	setp.lt.s32 	%p21, %r44, %r1;
	and.pred  	%p22, %p21, %p20;
	or.pred  	%p23, %p19, %p22;
	selp.u32 	%r45, 1, 0, %p23;
	add.s32 	%r46, %r42, %r45;
	ld.global.u32 	%r47, [%rd21];
	setp.lt.s32 	%p24, %r47, %r2;
	setp.eq.s32 	%p25, %r47, %r2;
	add.s32 	%r48, %r88, 4;
	setp.lt.s32 	%p26, %r48, %r1;
	and.pred  	%p27, %p26, %p25;
	or.pred  	%p28, %p24, %p27;
	selp.u32 	%r49, 1, 0, %p28;
	add.s32 	%r50, %r46, %r49;
	ld.global.u32 	%r51, [%rd21+4];
	setp.lt.s32 	%p29, %r51, %r2;
	setp.eq.s32 	%p30, %r51, %r2;
	add.s32 	%r52, %r88, 5;
	setp.lt.s32 	%p31, %r52, %r1;
	and.pred  	%p32, %p31, %p30;
	or.pred  	%p33, %p29, %p32;
	selp.u32 	%r53, 1, 0, %p33;
	add.s32 	%r54, %r50, %r53;
	ld.global.u32 	%r55, [%rd21+8];
	setp.lt.s32 	%p34, %r55, %r2;
	setp.eq.s32 	%p35, %r55, %r2;
	add.s32 	%r56, %r88, 6;
	setp.lt.s32 	%p36, %r56, %r1;
	and.pred  	%p37, %p36, %p35;
	or.pred  	%p38, %p34, %p37;
	selp.u32 	%r57, 1, 0, %p38;
	add.s32 	%r58, %r54, %r57;
	ld.global.u32 	%r59, [%rd21+12];
	setp.lt.s32 	%p39, %r59, %r2;
	setp.eq.s32 	%p40, %r59, %r2;
	add.s32 	%r60, %r88, 7;
	setp.lt.s32 	%p41, %r60, %r1;
	and.pred  	%p42, %p41, %p40;
	or.pred  	%p43, %p39, %p42;
	selp.u32 	%r61, 1, 0, %p43;
	add.s32 	%r99, %r58, %r61;
	add.s64 	%rd21, %rd21, 32;
	add.s32 	%r88, %r88, 8;
	setp.ne.s32 	%p44, %r88, %r94;
	@%p44 bra 	$L__BB0_4;
$L__BB0_5:
	setp.eq.s32 	%p45, %r3, 0;
	@%p45 bra 	$L__BB0_13;
	and.b32  	%r12, %r25, 3;
	setp.lt.u32 	%p46, %r3, 4;
	@%p46 bra 	$L__BB0_8;
	mul.wide.u32 	%rd12, %r94, 4;
	add.s64 	%rd13, %rd1, %rd12;
	ld.global.u32 	%r63, [%rd13];
	setp.lt.s32 	%p47, %r63, %r2;
	setp.eq.s32 	%p48, %r63, %r2;
	setp.lt.s32 	%p49, %r94, %r1;
	and.pred  	%p50, %p49, %p48;
	or.pred  	%p51, %p47, %p50;
	selp.u32 	%r64, 1, 0, %p51;
	add.s32 	%r65, %r99, %r64;
	add.s32 	%r66, %r94, 1;
	ld.global.u32 	%r67, [%rd13+4];
	setp.lt.s32 	%p52, %r67, %r2;
	setp.eq.s32 	%p53, %r67, %r2;
	setp.lt.s32 	%p54, %r66, %r1;
	and.pred  	%p55, %p54, %p53;
	or.pred  	%p56, %p52, %p55;
	selp.u32 	%r68, 1, 0, %p56;
	add.s32 	%r69, %r65, %r68;
	add.s32 	%r70, %r94, 2;
	ld.global.u32 	%r71, [%rd13+8];
	setp.lt.s32 	%p57, %r71, %r2;
	setp.eq.s32 	%p58, %r71, %r2;
	setp.lt.s32 	%p59, %r70, %r1;
	and.pred  	%p60, %p59, %p58;
	or.pred  	%p61, %p57, %p60;
	selp.u32 	%r72, 1, 0, %p61;
	add.s32 	%r73, %r69, %r72;
	add.s32 	%r74, %r94, 3;
	ld.global.u32 	%r75, [%rd13+12];
	setp.lt.s32 	%p62, %r75, %r2;
	setp.eq.s32 	%p63, %r75, %r2;
	setp.lt.s32 	%p64, %r74, %r1;
	and.pred  	%p65, %p64, %p63;
	or.pred  	%p66, %p62, %p65;
	selp.u32 	%r76, 1, 0, %p66;
	add.s32 	%r99, %r73, %r76;
	add.s32 	%r94, %r94, 4;
$L__BB0_8:
	setp.eq.s32 	%p67, %r12, 0;
	@%p67 bra 	$L__BB0_13;
	setp.eq.s32 	%p68, %r12, 1;
	@%p68 bra 	$L__BB0_11;
	mul.wide.u32 	%rd14, %r94, 4;
	add.s64 	%rd15, %rd1, %rd14;
	ld.global.u32 	%r78, [%rd15];
	setp.lt.s32 	%p69, %r78, %r2;
	setp.eq.s32 	%p70, %r78, %r2;
	setp.lt.s32 	%p71, %r94, %r1;
	and.pred  	%p72, %p71, %p70;
	or.pred  	%p73, %p69, %p72;
	selp.u32 	%r79, 1, 0, %p73;
	add.s32 	%r80, %r99, %r79;
	add.s32 	%r81, %r94, 1;
	ld.global.u32 	%r82, [%rd15+4];
	setp.lt.s32 	%p74, %r82, %r2;
	setp.eq.s32 	%p75, %r82, %r2;
	setp.lt.s32 	%p76, %r81, %r1;
	and.pred  	%p77, %p76, %p75;
	or.pred  	%p78, %p74, %p77;
	selp.u32 	%r83, 1, 0, %p78;
	add.s32 	%r99, %r80, %r83;
	add.s32 	%r94, %r94, 2;
$L__BB0_11:
	and.b32  	%r84, %r25, 1;
	setp.eq.b32 	%p79, %r84, 1;
	not.pred 	%p80, %p79;
	@%p80 bra 	$L__BB0_13;
	mul.wide.u32 	%rd16, %r94, 4;
	add.s64 	%rd17, %rd1, %rd16;
	ld.global.u32 	%r85, [%rd17];
	setp.lt.s32 	%p81, %r85, %r2;
	setp.eq.s32 	%p82, %r85, %r2;
	setp.lt.s32 	%p83, %r94, %r1;
	and.pred  	%p84, %p83, %p82;
	or.pred  	%p85, %p81, %p84;
	selp.u32 	%r87, 1, 0, %p85;
	add.s32 	%r99, %r99, %r87;
$L__BB0_13:
	cvt.u64.u32 	%rd22, %r99;
$L__BB0_14:
	cvta.to.global.u64 	%rd18, %rd7;
	shl.b64 	%rd19, %rd22, 2;
	add.s64 	%rd20, %rd18, %rd19;
	st.global.u32 	[%rd20], %r2;
$L__BB0_15:
	ret;

}


// ===== COMPILED SASS (sm_100) =====

	.target	sm_100

	.elftype	@"ET_EXEC"


//--------------------- .note.nv.tkinfo           --------------------------
	.section	.note.nv.tkinfo,"",@"SHT_NOTE"
	.sectionflags	@"SHF_NOTE_NV_TKINFO"
	.tkinfo
        /*0018*/ 	.word	0x00000002
        /*0030*/ 	.string	""
        /*0030*/ 	.string	"ptxas"
        /*0030*/ 	.string	"Cuda compilation tools, release 13.0, V13.0.88"
        /*0030*/ 	.string	"Build cuda_13.0.r13.0/compiler.36424714_0"
        /*0030*/ 	.string	"-arch sm_100 -m 64 "



//--------------------- .note.nv.cuinfo           --------------------------
	.section	.note.nv.cuinfo,"",@"SHT_NOTE"
	.sectionflags	@"SHF_NOTE_NV_CUINFO"
        /*0018*/ 	.short	0x0002
        /*001a*/ 	.short	0x0064
        /*001c*/ 	.short	0x0082
	.zero		2


//--------------------- .nv.info                  --------------------------
	.section	.nv.info,"",@"SHT_CUDA_INFO"
	.align	4


	//----- nvinfo : EIATTR_REGCOUNT
	.align		4
        /*0000*/ 	.byte	0x04, 0x2f
        /*0002*/ 	.short	(.L_1 - .L_0)
	.align		4
.L_0:
        /*0004*/ 	.word	index@(_Z7SelSortPiS_i)
        /*0008*/ 	.word	0x0000001a


	//----- nvinfo : EIATTR_FRAME_SIZE
	.align		4
.L_1:
        /*000c*/ 	.byte	0x04, 0x11
        /*000e*/ 	.short	(.L_3 - .L_2)
	.align		4
.L_2:
        /*0010*/ 	.word	index@(_Z7SelSortPiS_i)
        /*0014*/ 	.word	0x00000000


	//----- nvinfo : EIATTR_MIN_STACK_SIZE
	.align		4
.L_3:
        /*0018*/ 	.byte	0x04, 0x12
        /*001a*/ 	.short	(.L_5 - .L_4)
	.align		4
.L_4:
        /*001c*/ 	.word	index@(_Z7SelSortPiS_i)
        /*0020*/ 	.word	0x00000000
.L_5:


//--------------------- .nv.compat                --------------------------
	.section	.nv.compat,"",@"SHT_CUDA_COMPAT_INFO"
	.align	4
        /*0000*/ 	.byte	0x02, 0x09, 0x00, 0x00, 0x02, 0x02, 0x01, 0x00, 0x02, 0x05, 0x05, 0x00, 0x03, 0x07, 0x01, 0x01
        /*0010*/ 	.byte	0x02, 0x03, 0x00, 0x00, 0x02, 0x06, 0x01, 0x00, 0x04, 0x0b, 0x08, 0x00, 0x09, 0x00, 0x00, 0x00
        /*0020*/ 	.byte	0x00, 0x00, 0x00, 0x00


//--------------------- .nv.info._Z7SelSortPiS_i  --------------------------
	.section	.nv.info._Z7SelSortPiS_i,"",@"SHT_CUDA_INFO"
	.sectionflags	@""
	.align	4


	//----- nvinfo : EIATTR_CUDA_API_VERSION
	.align		4
        /*0000*/ 	.byte	0x04, 0x37
        /*0002*/ 	.short	(.L_7 - .L_6)
.L_6:
        /*0004*/ 	.word	0x00000082


	//----- nvinfo : EIATTR_KPARAM_INFO
	.align		4
.L_7:
        /*0008*/ 	.byte	0x04, 0x17
        /*000a*/ 	.short	(.L_9 - .L_8)
.L_8:
        /*000c*/ 	.word	0x00000000
        /*0010*/ 	.short	0x0002
        /*0012*/ 	.short	0x0010
        /*0014*/ 	.byte	0x00, 0xf0, 0x11, 0x00


	//----- nvinfo : EIATTR_KPARAM_INFO
	.align		4
.L_9:
        /*0018*/ 	.byte	0x04, 0x17
        /*001a*/ 	.short	(.L_11 - .L_10)
.L_10:
        /*001c*/ 	.word	0x00000000
        /*0020*/ 	.short	0x0001
        /*0022*/ 	.short	0x0008
        /*0024*/ 	.byte	0x00, 0xf5, 0x21, 0x00


	//----- nvinfo : EIATTR_KPARAM_INFO
	.align		4
.L_11:
        /*0028*/ 	.byte	0x04, 0x17
        /*002a*/ 	.short	(.L_13 - .L_12)
.L_12:
        /*002c*/ 	.word	0x00000000
        /*0030*/ 	.short	0x0000
        /*0032*/ 	.short	0x0000
        /*0034*/ 	.byte	0x00, 0xf5, 0x21, 0x00


	//----- nvinfo : EIATTR_SPARSE_MMA_MASK
	.align		4
.L_13:
        /*0038*/ 	.byte	0x03, 0x50
        /*003a*/ 	.short	0x0000


	//----- nvinfo : EIATTR_MAXREG_COUNT
	.align		4
        /*003c*/ 	.byte	0x03, 0x1b
        /*003e*/ 	.short	0x00ff


	//----- nvinfo : EIATTR_MERCURY_ISA_VERSION
	.align		4
        /*0040*/ 	.byte	0x03, 0x5f
        /*0042*/ 	.short	0x0101


	//----- nvinfo : EIATTR_VRC_CTA_INIT_COUNT
	.align		4
        /*0044*/ 	.byte	0x02, 0x4a
	.zero		1
	.zero		1


	//----- nvinfo : EIATTR_EXIT_INSTR_OFFSETS
	.align		4
        /*0048*/ 	.byte	0x04, 0x1c
        /*004a*/ 	.short	(.L_15 - .L_14)


	//   ....[0]....
.L_14:
        /*004c*/ 	.word	0x00000070


	//   ....[1]....
        /*0050*/ 	.word	0x00000a20


	//----- nvinfo : EIATTR_CBANK_PARAM_SIZE
	.align		4
.L_15:
        /*0054*/ 	.byte	0x03, 0x19
        /*0056*/ 	.short	0x0014


	//----- nvinfo : EIATTR_PARAM_CBANK
	.align		4
        /*0058*/ 	.byte	0x04, 0x0a
        /*005a*/ 	.short	(.L_17 - .L_16)
	.align		4
.L_16:
        /*005c*/ 	.word	index@(.nv.constant0._Z7SelSortPiS_i)
        /*0060*/ 	.short	0x0380
        /*0062*/ 	.short	0x0014


	//----- nvinfo : EIATTR_SW_WAR
	.align		4
.L_17:
        /*0064*/ 	.byte	0x04, 0x36
        /*0066*/ 	.short	(.L_19 - .L_18)
.L_18:
        /*0068*/ 	.word	0x00000008
.L_19:


//--------------------- .nv.callgraph             --------------------------
	.section	.nv.callgraph,"",@"SHT_CUDA_CALLGRAPH"
	.align	4
	.sectionentsize	8
	.align		4
        /*0000*/ 	.word	0x00000000
	.align		4
        /*0004*/ 	.word	0xffffffff
	.align		4
        /*0008*/ 	.word	0x00000000
	.align		4
        /*000c*/ 	.word	0xfffffffe
	.align		4
        /*0010*/ 	.word	0x00000000
	.align		4
        /*0014*/ 	.word	0xfffffffd
	.align		4
        /*0018*/ 	.word	0x00000000
	.align		4
        /*001c*/ 	.word	0xfffffffc


//--------------------- .text._Z7SelSortPiS_i     --------------------------
	.section	.text._Z7SelSortPiS_i,"ax",@progbits
	.align	128
        .global         _Z7SelSortPiS_i
        .type           _Z7SelSortPiS_i,@function
        .size           _Z7SelSortPiS_i,(.L_x_6 - _Z7SelSortPiS_i)
        .other          _Z7SelSortPiS_i,@"STO_CUDA_ENTRY STV_DEFAULT"
_Z7SelSortPiS_i:
.text._Z7SelSortPiS_i:
[----:B------:R-:W-:Y:S01]  /*0000*/  LDC R1, c[0x0][0x37c] ;  /* 0x0000df00ff017b82 */ /* 0x000fe20000000800 */
[----:B------:R-:W0:Y:S07]  /*0010*/  S2R R0, SR_TID.X ;  /* 0x0000000000007919 */ /* 0x000e2e0000002100 */
[----:B------:R-:W0:Y:S08]  /*0020*/  S2UR UR4, SR_CTAID.X ;  /* 0x00000000000479c3 */ /* 0x000e300000002500 */
[----:B------:R-:W0:Y:S08]  /*0030*/  LDC R7, c[0x0][0x360] ;  /* 0x0000d800ff077b82 */ /* 0x000e300000000800 */
[----:B------:R-:W1:Y:S01]  /*0040*/  LDC R6, c[0x0][0x390] ;  /* 0x0000e400ff067b82 */ /* 0x000e620000000800 */
[----:B0-----:R-:W-:-:S05]  /*0050*/  IMAD R7, R7, UR4, R0 ;  /* 0x0000000407077c24 */ /* 0x001fca000f8e0200 */
[----:B-1----:R-:W-:-:S13]  /*0060*/  ISETP.GE.AND P0, PT, R7, R6, PT ;  /* 0x000000060700720c */ /* 0x002fda0003f06270 */
[----:B------:R-:W-:Y:S05]  /*0070*/  @P0 EXIT ;  /* 0x000000000000094d */ /* 0x000fea0003800000 */
[----:B------:R-:W0:Y:S01]  /*0080*/  LDC.64 R2, c[0x0][0x380] ;  /* 0x0000e000ff027b82 */ /* 0x000e220000000a00 */
[----:B------:R-:W1:Y:S01]  /*0090*/  LDCU.64 UR6, c[0x0][0x358] ;  /* 0x00006b00ff0677ac */ /* 0x000e620008000a00 */
[----:B------:R-:W-:Y:S02]  /*00a0*/  ISETP.GE.AND P0, PT, R6, 0x1, PT ;  /* 0x000000010600780c */ /* 0x000fe40003f06270 */
[----:B------:R-:W-:Y:S01]  /*00b0*/  CS2R R10, SRZ ;  /* 0x00000000000a7805 */ /* 0x000fe2000001ff00 */
[----:B0-----:R-:W-:-:S05]  /*00c0*/  IMAD.WIDE R4, R7, 0x4, R2 ;  /* 0x0000000407047825 */ /* 0x001fca00078e0202 */
[----:B-1----:R0:W5:Y:S05]  /*00d0*/  LDG.E R0, desc[UR6][R4.64] ;  /* 0x0000000604007981 */ /* 0x00216a000c1e1900 */
[----:B------:R-:W-:Y:S05]  /*00e0*/  @!P0 BRA `(.L_x_0) ;  /* 0x00000008003c8947 */ /* 0x000fea0003800000 */
[C---:B------:R-:W-:Y:S01]  /*00f0*/  ISETP.GE.U32.AND P0, PT, R6.reuse, 0x8, PT ;  /* 0x000000080600780c */ /* 0x040fe20003f06070 */
[----:B------:R-:W-:Y:S01]  /*0100*/  IMAD.MOV.U32 R8, RZ, RZ, RZ ;  /* 0x000000ffff087224 */ /* 0x000fe200078e00ff */
[----:B------:R-:W-:Y:S01]  /*0110*/  LOP3.LUT R12, R6, 0x7, RZ, 0xc0, !PT ;  /* 0x00000007060c7812 */ /* 0x000fe200078ec0ff */
[----:B------:R-:W-:-:S03]  /*0120*/  IMAD.MOV.U32 R10, RZ, RZ, RZ ;  /* 0x000000ffff0a7224 */ /* 0x000fc600078e00ff */
[----:B------:R-:W-:-:S07]  /*0130*/  ISETP.NE.AND P2, PT, R12, RZ, PT ;  /* 0x000000ff0c00720c */ /* 0x000fce0003f45270 */
[----:B------:R-:W-:Y:S06]  /*0140*/  @!P0 BRA `(.L_x_1) ;  /* 0x0000000400108947 */ /* 0x000fec0003800000 */
[----:B------:R-:W1:Y:S01]  /*0150*/  LDCU.64 UR4, c[0x0][0x380] ;  /* 0x00007000ff0477ac */ /* 0x000e620008000a00 */
[----:B------:R-:W-:Y:S01]  /*0160*/  LOP3.LUT R8, R6, 0x7ffffff8, RZ, 0xc0, !PT ;  /* 0x7ffffff806087812 */ /* 0x000fe200078ec0ff */
[----:B------:R-:W-:Y:S01]  /*0170*/  IMAD.MOV.U32 R10, RZ, RZ, RZ ;  /* 0x000000ffff0a7224 */ /* 0x000fe200078e00ff */
[----:B-1----:R-:W-:-:S04]  /*0180*/  UIADD3 UR4, UP0, UPT, UR4, 0x10, URZ ;  /* 0x0000001004047890 */ /* 0x002fc8000ff1e0ff */
[----:B------:R-:W-:Y:S02]  /*0190*/  UIADD3.X UR5, UPT, UPT, URZ, UR5, URZ, UP0, !UPT ;  /* 0x00000005ff057290 */ /* 0x000fe400087fe4ff */
[----:B0-----:R-:W-:Y:S01]  /*01a0*/  IMAD.U32 R4, RZ, RZ, UR4 ;  /* 0x00000004ff047e24 */ /* 0x001fe2000f8e00ff */
[----:B------:R-:W-:-:S03]  /*01b0*/  UMOV UR4, URZ ;  /* 0x000000ff00047c82 */ /* 0x000fc60008000000 */
[----:B------:R-:W-:-:S07]  /*01c0*/  IMAD.U32 R5, RZ, RZ, UR5 ;  /* 0x00000005ff057e24 */ /* 0x000fce000f8e00ff */
.L_x_2:
[----:B------:R-:W2:Y:S04]  /*01d0*/  LDG.E R9, desc[UR6][R4.64+-0x10] ;  /* 0xfffff00604097981 */ /* 0x000ea8000c1e1900 */
[----:B------:R-:W3:Y:S04]  /*01e0*/  LDG.E R11, desc[UR6][R4.64+-0xc] ;  /* 0xfffff406040b7981 */ /* 0x000ee8000c1e1900 */
[----:B------:R-:W4:Y:S04]  /*01f0*/  LDG.E R13, desc[UR6][R4.64+-0x8] ;  /* 0xfffff806040d7981 */ /* 0x000f28000c1e1900 */
[----:B------:R-:W4:Y:S04]  /*0200*/  LDG.E R15, desc[UR6][R4.64+-0x4] ;  /* 0xfffffc06040f7981 */ /* 0x000f28000c1e1900 */
[----:B------:R-:W4:Y:S04]  /*0210*/  LDG.E R17, desc[UR6][R4.64] ;  /* 0x0000000604117981 */ /* 0x000f28000c1e1900 */
[----:B------:R-:W4:Y:S04]  /*0220*/  LDG.E R19, desc[UR6][R4.64+0x4] ;  /* 0x0000040604137981 */ /* 0x000f28000c1e1900 */
[----:B------:R-:W4:Y:S04]  /*0230*/  LDG.E R21, desc[UR6][R4.64+0x8] ;  /* 0x0000080604157981 */ /* 0x000f28000c1e1900 */
[----:B------:R-:W4:Y:S01]  /*0240*/  LDG.E R23, desc[UR6][R4.64+0xc] ;  /* 0x00000c0604177981 */ /* 0x000f22000c1e1900 */
[----:B------:R-:W-:Y:S01]  /*0250*/  UIADD3 UR5, UPT, UPT, UR4, 0x1, URZ ;  /* 0x0000000104057890 */ /* 0x000fe2000fffe0ff */
[----:B--2--5:R-:W-:-:S04]  /*0260*/  ISETP.NE.AND P1, PT, R9, R0, PT ;  /* 0x000000000900720c */ /* 0x024fc80003f25270 */
[----:B------:R-:W-:Y:S02]  /*0270*/  ISETP.GT.AND P1, PT, R7, UR4, !P1 ;  /* 0x0000000407007c0c */ /* 0x000fe4000cf24270 */
[-C--:B---3--:R-:W-:Y:S02]  /*0280*/  ISETP.NE.AND P0, PT, R11, R0.reuse, PT ;  /* 0x000000000b00720c */ /* 0x088fe40003f05270 */
[-C--:B------:R-:W-:Y:S01]  /*0290*/  ISETP.LT.OR P1, PT, R9, R0.reuse, P1 ;  /* 0x000000000900720c */ /* 0x080fe20000f21670 */
[----:B------:R-:W-:Y:S01]  /*02a0*/  VIADD R9, R10, 0x1 ;  /* 0x000000010a097836 */ /* 0x000fe20000000000 */
[----:B------:R-:W-:Y:S01]  /*02b0*/  ISETP.GT.AND P0, PT, R7, UR5, !P0 ;  /* 0x0000000507007c0c */ /* 0x000fe2000c704270 */
[----:B------:R-:W-:Y:S01]  /*02c0*/  UIADD3 UR5, UPT, UPT, UR4, 0x2, URZ ;  /* 0x0000000204057890 */ /* 0x000fe2000fffe0ff */
[-C--:B----4-:R-:W-:Y:S02]  /*02d0*/  ISETP.NE.AND P3, PT, R13, R0.reuse, PT ;  /* 0x000000000d00720c */ /* 0x090fe40003f65270 */
[----:B------:R-:W-:-:S07]  /*02e0*/  ISETP.LT.OR P0, PT, R11, R0, P0 ;  /* 0x000000000b00720c */ /* 0x000fce0000701670 */
[----:B------:R-:W-:Y:S01]  /*02f0*/  @!P1 IMAD.MOV R9, RZ, RZ, R10 ;  /* 0x000000ffff099224 */ /* 0x000fe200078e020a */
[----:B------:R-:W-:Y:S01]  /*0300*/  ISETP.GT.AND P1, PT, R7, UR5, !P3 ;  /* 0x0000000507007c0c */ /* 0x000fe2000df24270 */
[----:B------:R-:W-:Y:S01]  /*0310*/  UIADD3 UR5, UPT, UPT, UR4, 0x3, URZ ;  /* 0x0000000304057890 */ /* 0x000fe2000fffe0ff */
[-C--:B------:R-:W-:Y:S01]  /*0320*/  ISETP.NE.AND P3, PT, R15, R0.reuse, PT ;  /* 0x000000000f00720c */ /* 0x080fe20003f65270 */
[----:B------:R-:W-:Y:S01]  /*0330*/  VIADD R10, R9, 0x1 ;  /* 0x00000001090a7836 */ /* 0x000fe20000000000 */
[----:B------:R-:W-:Y:S01]  /*0340*/  ISETP.LT.OR P1, PT, R13, R0, P1 ;  /* 0x000000000d00720c */ /* 0x000fe20000f21670 */
[----:B------:R-:W-:Y:S02]  /*0350*/  @!P0 IMAD.MOV R10, RZ, RZ, R9 ;  /* 0x000000ffff0a8224 */ /* 0x000fe400078e0209 */
[----:B------:R-:W-:Y:S01]  /*0360*/  ISETP.GT.AND P3, PT, R7, UR5, !P3 ;  /* 0x0000000507007c0c */ /* 0x000fe2000df64270 */
[----:B------:R-:W-:Y:S01]  /*0370*/  UIADD3 UR5, UPT, UPT, UR4, 0x4, URZ ;  /* 0x0000000404057890 */ /* 0x000fe2000fffe0ff */
[----:B------:R-:W-:-:S02]  /*0380*/  VIADD R9, R10, 0x1 ;  /* 0x000000010a097836 */ /* 0x000fc40000000000 */
[-C--:B------:R-:W-:Y:S02]  /*0390*/  ISETP.LT.OR P0, PT, R15, R0.reuse, P3 ;  /* 0x000000000f00720c */ /* 0x080fe40001f01670 */
[----:B------:R-:W-:-:S04]  /*03a0*/  ISETP.NE.AND P3, PT, R17, R0, PT ;  /* 0x000000001100720c */ /* 0x000fc80003f65270 */
[----:B------:R-:W-:Y:S01]  /*03b0*/  @!P1 IMAD.MOV R9, RZ, RZ, R10 ;  /* 0x000000ffff099224 */ /* 0x000fe200078e020a */
[----:B------:R-:W-:Y:S01]  /*03c0*/  ISETP.GT.AND P1, PT, R7, UR5, !P3 ;  /* 0x0000000507007c0c */ /* 0x000fe2000df24270 */
[----:B------:R-:W-:Y:S01]  /*03d0*/  UIADD3 UR5, UPT, UPT, UR4, 0x5, URZ ;  /* 0x0000000504057890 */ /* 0x000fe2000fffe0ff */
[-C--:B------:R-:W-:Y:S01]  /*03e0*/  ISETP.NE.AND P3, PT, R19, R0.reuse, PT ;  /* 0x000000001300720c */ /* 0x080fe20003f65270 */
[----:B------:R-:W-:Y:S01]  /*03f0*/  VIADD R10, R9, 0x1 ;  /* 0x00000001090a7836 */ /* 0x000fe20000000000 */
[-C--:B------:R-:W-:Y:S02]  /*0400*/  ISETP.LT.OR P1, PT, R17, R0.reuse, P1 ;  /* 0x000000001100720c */ /* 0x080fe40000f21670 */
[----:B------:R-:W-:Y:S01]  /*0410*/  @!P0 IMAD.MOV R10, RZ, RZ, R9 ;  /* 0x000000ffff0a8224 */ /* 0x000fe200078e0209 */
[----:B------:R-:W-:Y:S01]  /*0420*/  ISETP.GT.AND P3, PT, R7, UR5, !P3 ;  /* 0x0000000507007c0c */ /* 0x000fe2000df64270 */
[----:B------:R-:W-:Y:S02]  /*0430*/  UIADD3 UR5, UPT, UPT, UR4, 0x6, URZ ;  /* 0x0000000604057890 */ /* 0x000fe4000fffe0ff */
[----:B------:R-:W-:Y:S01]  /*0440*/  VIADD R9, R10, 0x1 ;  /* 0x000000010a097836 */ /* 0x000fe20000000000 */
[----:B------:R-:W-:-:S02]  /*0450*/  ISETP.LT.OR P0, PT, R19, R0, P3 ;  /* 0x000000001300720c */ /* 0x000fc40001f01670 */
[----:B------:R-:W-:-:S04]  /*0460*/  ISETP.NE.AND P3, PT, R21, R0, PT ;  /* 0x000000001500720c */ /* 0x000fc80003f65270 */
[----:B------:R-:W-:Y:S01]  /*0470*/  @!P1 IMAD.MOV R9, RZ, RZ, R10 ;  /* 0x000000ffff099224 */ /* 0x000fe200078e020a */
[----:B------:R-:W-:Y:S01]  /*0480*/  ISETP.GT.AND P1, PT, R7, UR5, !P3 ;  /* 0x0000000507007c0c */ /* 0x000fe2000df24270 */
[----:B------:R-:W-:Y:S01]  /*0490*/  UIADD3 UR5, UPT, UPT, UR4, 0x7, URZ ;  /* 0x0000000704057890 */ /* 0x000fe2000fffe0ff */
[-C--:B------:R-:W-:Y:S01]  /*04a0*/  ISETP.NE.AND P3, PT, R23, R0.reuse, PT ;  /* 0x000000001700720c */ /* 0x080fe20003f65270 */
[----:B------:R-:W-:Y:S01]  /*04b0*/  UIADD3 UR4, UPT, UPT, UR4, 0x8, URZ ;  /* 0x0000000804047890 */ /* 0x000fe2000fffe0ff */
[----:B------:R-:W-:Y:S01]  /*04c0*/  ISETP.LT.OR P1, PT, R21, R0, P1 ;  /* 0x000000001500720c */ /* 0x000fe20000f21670 */
[----:B------:R-:W-:Y:S02]  /*04d0*/  VIADD R10, R9, 0x1 ;  /* 0x00000001090a7836 */ /* 0x000fe40000000000 */
[----:B------:R-:W-:Y:S01]  /*04e0*/  ISETP.GT.AND P3, PT, R7, UR5, !P3 ;  /* 0x0000000507007c0c */ /* 0x000fe2000df64270 */
[----:B------:R-:W-:Y:S01]  /*04f0*/  @!P0 IMAD.MOV R10, RZ, RZ, R9 ;  /* 0x000000ffff0a8224 */ /* 0x000fe200078e0209 */
[----:B------:R-:W-:-:S02]  /*0500*/  ISETP.NE.AND P0, PT, R8, UR4, PT ;  /* 0x0000000408007c0c */ /* 0x000fc4000bf05270 */
[----:B------:R-:W-:Y:S01]  /*0510*/  ISETP.LT.OR P3, PT, R23, R0, P3 ;  /* 0x000000001700720c */ /* 0x000fe20001f61670 */
[----:B------:R-:W-:-:S05]  /*0520*/  VIADD R9, R10, 0x1 ;  /* 0x000000010a097836 */ /* 0x000fca0000000000 */
[----:B------:R-:W-:Y:S01]  /*0530*/  @!P1 IMAD.MOV R9, RZ, RZ, R10 ;  /* 0x000000ffff099224 */ /* 0x000fe200078e020a */
[----:B------:R-:W-:-:S03]  /*0540*/  IADD3 R4, P1, PT, R4, 0x20, RZ ;  /* 0x0000002004047810 */ /* 0x000fc60007f3e0ff */
[----:B------:R-:W-:Y:S02]  /*0550*/  VIADD R10, R9, 0x1 ;  /* 0x00000001090a7836 */ /* 0x000fe40000000000 */
[----:B------:R-:W-:Y:S02]  /*0560*/  IMAD.X R5, RZ, RZ, R5, P1 ;  /* 0x000000ffff057224 */ /* 0x000fe400008e0605 */
[----:B------:R-:W-:Y:S01]  /*0570*/  @!P3 IMAD.MOV R10, RZ, RZ, R9 ;  /* 0x000000ffff0ab224 */ /* 0x000fe200078e0209 */
[----:B------:R-:W-:Y:S06]  /*0580*/  @P0 BRA `(.L_x_2) ;  /* 0xfffffffc00100947 */ /* 0x000fec000383ffff */
.L_x_1:
[----:B------:R-:W-:Y:S05]  /*0590*/  @!P2 BRA `(.L_x_3) ;  /* 0x00000004000ca947 */ /* 0x000fea0003800000 */
[----:B------:R-:W-:Y:S02]  /*05a0*/  ISETP.GE.U32.AND P0, PT, R12, 0x4, PT ;  /* 0x000000040c00780c */ /* 0x000fe40003f06070 */
[----:B------:R-:W-:-:S04]  /*05b0*/  LOP3.LUT R14, R6, 0x3, RZ, 0xc0, !PT ;  /* 0x00000003060e7812 */ /* 0x000fc800078ec0ff */
[----:B------:R-:W-:-:S07]  /*05c0*/  ISETP.NE.AND P2, PT, R14, RZ, PT ;  /* 0x000000ff0e00720c */ /* 0x000fce0003f45270 */
[----:B------:R-:W-:Y:S06]  /*05d0*/  @!P0 BRA `(.L_x_4) ;  /* 0x0000000000748947 */ /* 0x000fec0003800000 */
[----:B0-----:R-:W-:-:S05]  /*05e0*/  IMAD.WIDE.U32 R4, R8, 0x4, R2 ;  /* 0x0000000408047825 */ /* 0x001fca00078e0002 */
[----:B------:R-:W2:Y:S04]  /*05f0*/  LDG.E R9, desc[UR6][R4.64] ;  /* 0x0000000604097981 */ /* 0x000ea8000c1e1900 */
[----:B------:R-:W3:Y:S04]  /*0600*/  LDG.E R11, desc[UR6][R4.64+0x4] ;  /* 0x00000406040b7981 */ /* 0x000ee8000c1e1900 */
[----:B------:R-:W4:Y:S04]  /*0610*/  LDG.E R13, desc[UR6][R4.64+0x8] ;  /* 0x00000806040d7981 */ /* 0x000f28000c1e1900 */
[----:B------:R0:W4:Y:S01]  /*0620*/  LDG.E R15, desc[UR6][R4.64+0xc] ;  /* 0x00000c06040f7981 */ /* 0x000122000c1e1900 */
[----:B------:R-:W-:-:S02]  /*0630*/  VIADD R12, R8, 0x1 ;  /* 0x00000001080c7836 */ /* 0x000fc40000000000 */
[----:B0-----:R-:W-:Y:S01]  /*0640*/  VIADD R4, R8, 0x3 ;  /* 0x0000000308047836 */ /* 0x001fe20000000000 */
[----:B--2--5:R-:W-:-:S04]  /*0650*/  ISETP.NE.AND P1, PT, R9, R0, PT ;  /* 0x000000000900720c */ /* 0x024fc80003f25270 */
[-C--:B------:R-:W-:Y:S02]  /*0660*/  ISETP.LT.AND P1, PT, R8, R7.reuse, !P1 ;  /* 0x000000070800720c */ /* 0x080fe40004f21270 */
[-C--:B---3--:R-:W-:Y:S02]  /*0670*/  ISETP.NE.AND P0, PT, R11, R0.reuse, PT ;  /* 0x000000000b00720c */ /* 0x088fe40003f05270 */
[-C--:B------:R-:W-:Y:S01]  /*0680*/  ISETP.LT.OR P1, PT, R9, R0.reuse, P1 ;  /* 0x000000000900720c */ /* 0x080fe20000f21670 */
[----:B------:R-:W-:Y:S01]  /*0690*/  VIADD R9, R10, 0x1 ;  /* 0x000000010a097836 */ /* 0x000fe20000000000 */
[----:B------:R-:W-:Y:S01]  /*06a0*/  ISETP.LT.AND P0, PT, R12, R7, !P0 ;  /* 0x000000070c00720c */ /* 0x000fe20004701270 */
[C---:B------:R-:W-:Y:S01]  /*06b0*/  VIADD R12, R8.reuse, 0x2 ;  /* 0x00000002080c7836 */ /* 0x040fe20000000000 */
[-C--:B----4-:R-:W-:Y:S01]  /*06c0*/  ISETP.NE.AND P3, PT, R13, R0.reuse, PT ;  /* 0x000000000d00720c */ /* 0x090fe20003f65270 */
[----:B------:R-:W-:Y:S01]  /*06d0*/  VIADD R8, R8, 0x4 ;  /* 0x0000000408087836 */ /* 0x000fe20000000000 */
[----:B------:R-:W-:-:S02]  /*06e0*/  ISETP.LT.OR P0, PT, R11, R0, P0 ;  /* 0x000000000b00720c */ /* 0x000fc40000701670 */
[----:B------:R-:W-:-:S05]  /*06f0*/  ISETP.LT.AND P3, PT, R12, R7, !P3 ;  /* 0x000000070c00720c */ /* 0x000fca0005f61270 */
[----:B------:R-:W-:Y:S01]  /*0700*/  @!P1 IMAD.MOV R9, RZ, RZ, R10 ;  /* 0x000000ffff099224 */ /* 0x000fe200078e020a */
[-C--:B------:R-:W-:Y:S02]  /*0710*/  ISETP.LT.OR P1, PT, R13, R0.reuse, P3 ;  /* 0x000000000d00720c */ /* 0x080fe40001f21670 */
[----:B------:R-:W-:Y:S01]  /*0720*/  ISETP.NE.AND P3, PT, R15, R0, PT ;  /* 0x000000000f00720c */ /* 0x000fe20003f65270 */
[----:B------:R-:W-:Y:S02]  /*0730*/  VIADD R5, R9, 0x1 ;  /* 0x0000000109057836 */ /* 0x000fe40000000000 */
[----:B------:R-:W-:Y:S01]  /*0740*/  @!P0 IMAD.MOV R5, RZ, RZ, R9 ;  /* 0x000000ffff058224 */ /* 0x000fe200078e0209 */
[----:B------:R-:W-:-:S03]  /*0750*/  ISETP.LT.AND P3, PT, R4, R7, !P3 ;  /* 0x000000070400720c */ /* 0x000fc60005f61270 */
[----:B------:R-:W-:Y:S01]  /*0760*/  VIADD R4, R5, 0x1 ;  /* 0x0000000105047836 */ /* 0x000fe20000000000 */
[----:B------:R-:W-:-:S03]  /*0770*/  ISETP.LT.OR P3, PT, R15, R0, P3 ;  /* 0x000000000f00720c */ /* 0x000fc60001f61670 */
[----:B------:R-:W-:-:S04]  /*0780*/  @!P1 IMAD.MOV R4, RZ, RZ, R5 ;  /* 0x000000ffff049224 */ /* 0x000fc800078e0205 */
[----:B------:R-:W-:-:S06]  /*0790*/  VIADD R10, R4, 0x1 ;  /* 0x00000001040a7836 */ /* 0x000fcc0000000000 */
[----:B------:R-:W-:-:S07]  /*07a0*/  @!P3 IMAD.MOV R10, RZ, RZ, R4 ;  /* 0x000000ffff0ab224 */ /* 0x000fce00078e0204 */
.L_x_4:
[----:B------:R-:W-:Y:S05]  /*07b0*/  @!P2 BRA `(.L_x_3) ;  /* 0x000000000084a947 */ /* 0x000fea0003800000 */
[----:B------:R-:W-:-:S13]  /*07c0*/  ISETP.NE.AND P3, PT, R14, 0x1, PT ;  /* 0x000000010e00780c */ /* 0x000fda0003f65270 */
[----:B0-----:R-:W-:-:S05]  /*07d0*/  @P3 IMAD.WIDE.U32 R4, R8, 0x4, R2 ;  /* 0x0000000408043825 */ /* 0x001fca00078e0002 */
[----:B------:R-:W2:Y:S01]  /*07e0*/  @P3 LDG.E R9, desc[UR6][R4.64] ;  /* 0x0000000604093981 */ /* 0x000ea2000c1e1900 */
[----:B------:R-:W-:-:S03]  /*07f0*/  LOP3.LUT R6, R6, 0x1, RZ, 0xc0, !PT ;  /* 0x0000000106067812 */ /* 0x000fc600078ec0ff */
[----:B------:R-:W3:Y:S01]  /*0800*/  @P3 LDG.E R11, desc[UR6][R4.64+0x4] ;  /* 0x00000406040b3981 */ /* 0x000ee2000c1e1900 */
[----:B------:R-:W-:Y:S01]  /*0810*/  ISETP.NE.U32.AND P2, PT, R6, 0x1, PT ;  /* 0x000000010600780c */ /* 0x000fe20003f45070 */
[----:B------:R-:W-:Y:S01]  /*0820*/  @P3 VIADD R6, R8, 0x1 ;  /* 0x0000000108063836 */ /* 0x000fe20000000000 */
[----:B--2--5:R-:W-:-:S04]  /*0830*/  @P3 ISETP.NE.AND P0, PT, R9, R0, PT ;  /* 0x000000000900320c */ /* 0x024fc80003f05270 */
[C---:B------:R-:W-:Y:S01]  /*0840*/  @P3 ISETP.LT.AND P0, PT, R8.reuse, R7, !P0 ;  /* 0x000000070800320c */ /* 0x040fe20004701270 */
[----:B------:R-:W-:-:S06]  /*0850*/  @P3 VIADD R8, R8, 0x2 ;  /* 0x0000000208083836 */ /* 0x000fcc0000000000 */
[----:B------:R-:W-:-:S06]  /*0860*/  @!P2 IMAD.WIDE.U32 R2, R8, 0x4, R2 ;  /* 0x000000040802a825 */ /* 0x000fcc00078e0002 */
[----:B------:R0:W2:Y:S01]  /*0870*/  @!P2 LDG.E R3, desc[UR6][R2.64] ;  /* 0x000000060203a981 */ /* 0x0000a2000c1e1900 */
[-C--:B------:R-:W-:Y:S02]  /*0880*/  @P3 ISETP.LT.OR P0, PT, R9, R0.reuse, P0 ;  /* 0x000000000900320c */ /* 0x080fe40000701670 */
[----:B---3--:R-:W-:Y:S02]  /*0890*/  @P3 ISETP.NE.AND P4, PT, R11, R0, PT ;  /* 0x000000000b00320c */ /* 0x008fe40003f85270 */
[----:B------:R-:W-:Y:S02]  /*08a0*/  PLOP3.LUT P1, PT, PT, PT, PT, 0x80, 0x8 ;  /* 0x000000000008781c */ /* 0x000fe40003f2f070 */
[----:B------:R-:W-:Y:S02]  /*08b0*/  @P3 PLOP3.LUT P1, PT, P0, PT, PT, 0x80, 0x8 ;  /* 0x000000000008381c */ /* 0x000fe4000072f070 */
[----:B------:R-:W-:-:S04]  /*08c0*/  @P3 ISETP.LT.AND P4, PT, R6, R7, !P4 ;  /* 0x000000070600320c */ /* 0x000fc80006781270 */
[----:B------:R-:W-:Y:S02]  /*08d0*/  @P3 ISETP.LT.OR P4, PT, R11, R0, P4 ;  /* 0x000000000b00320c */ /* 0x000fe40002781670 */
[----:B------:R-:W-:Y:S02]  /*08e0*/  PLOP3.LUT P0, PT, PT, PT, PT, 0x80, 0x8 ;  /* 0x000000000008781c */ /* 0x000fe40003f0f070 */
[----:B------:R-:W-:Y:S01]  /*08f0*/  @P3 PLOP3.LUT P0, PT, P4, PT, PT, 0x80, 0x8 ;  /* 0x000000000008381c */ /* 0x000fe2000270f070 */
[----:B------:R-:W-:Y:S02]  /*0900*/  @P3 VIADD R4, R10, 0x1 ;  /* 0x000000010a043836 */ /* 0x000fe40000000000 */
[----:B------:R-:W-:-:S04]  /*0910*/  @!P1 IMAD.MOV R4, RZ, RZ, R10 ;  /* 0x000000ffff049224 */ /* 0x000fc800078e020a */
[----:B0-----:R-:W-:-:S06]  /*0920*/  @P3 VIADD R2, R4, 0x1 ;  /* 0x0000000104023836 */ /* 0x001fcc0000000000 */
[----:B------:R-:W-:-:S04]  /*0930*/  @!P0 IMAD.MOV R2, RZ, RZ, R4 ;  /* 0x000000ffff028224 */ /* 0x000fc800078e0204 */
[----:B------:R-:W-:-:S04]  /*0940*/  @P3 IMAD.MOV.U32 R10, RZ, RZ, R2 ;  /* 0x000000ffff0a3224 */ /* 0x000fc800078e0002 */
[----:B------:R-:W-:Y:S01]  /*0950*/  @!P2 VIADD R2, R10, 0x1 ;  /* 0x000000010a02a836 */ /* 0x000fe20000000000 */
[----:B--2---:R-:W-:-:S04]  /*0960*/  @!P2 ISETP.NE.AND P4, PT, R3, R0, PT ;  /* 0x000000000300a20c */ /* 0x004fc80003f85270 */
[----:B------:R-:W-:-:S04]  /*0970*/  @!P2 ISETP.LT.AND P1, PT, R8, R7, !P4 ;  /* 0x000000070800a20c */ /* 0x000fc80006721270 */
[----:B------:R-:W-:Y:S02]  /*0980*/  @!P2 ISETP.LT.OR P4, PT, R3, R0, P1 ;  /* 0x000000000300a20c */ /* 0x000fe40000f81670 */
[----:B------:R-:W-:Y:S02]  /*0990*/  PLOP3.LUT P1, PT, PT, PT, PT, 0x80, 0x8 ;  /* 0x000000000008781c */ /* 0x000fe40003f2f070 */
[----:B------:R-:W-:-:S13]  /*09a0*/  @!P2 PLOP3.LUT P1, PT, P4, PT, PT, 0x80, 0x8 ;  /* 0x000000000008a81c */ /* 0x000fda000272f070 */
[----:B------:R-:W-:-:S04]  /*09b0*/  @!P1 IMAD.MOV R2, RZ, RZ, R10 ;  /* 0x000000ffff029224 */ /* 0x000fc800078e020a */
[----:B------:R-:W-:-:S07]  /*09c0*/  @!P2 IMAD.MOV.U32 R10, RZ, RZ, R2 ;  /* 0x000000ffff0aa224 */ /* 0x000fce00078e0002 */
.L_x_3:
[----:B------:R-:W-:-:S07]  /*09d0*/  IMAD.MOV.U32 R11, RZ, RZ, RZ ;  /* 0x000000ffff0b7224 */ /* 0x000fce00078e00ff */
.L_x_0:
[----:B------:R-:W1:Y:S02]  /*09e0*/  LDCU.64 UR4, c[0x0][0x388] ;  /* 0x00007100ff0477ac */ /* 0x000e640008000a00 */
[----:B-1----:R-:W-:-:S04]  /*09f0*/  LEA R2, P0, R10, UR4, 0x2 ;  /* 0x000000040a027c11 */ /* 0x002fc8000f8010ff */
[----:B------:R-:W-:-:S05]  /*0a00*/  LEA.HI.X R3, R10, UR5, R11, 0x2, P0 ;  /* 0x000000050a037c11 */ /* 0x000fca00080f140b */
[----:B-----5:R-:W-:Y:S01]  /*0a10*/  STG.E desc[UR6][R2.64], R0 ;  /* 0x0000000002007986 */ /* 0x020fe2000c101906 */
[----:B------:R-:W-:Y:S05]  /*0a20*/  EXIT ;  /* 0x000000000000794d */ /* 0x000fea0003800000 */
.L_x_5:
[----:B------:R-:W-:-:S00]  /*0a30*/  BRA `(.L_x_5) ;  /* 0xfffffffc00fc7947 */ /* 0x000fc0000383ffff */
[----:B------:R-:W-:-:S00]  /*0a40*/  NOP ;  /* 0x0000000000007918 */ /* 0x000fc00000000000 */
        /* <DEDUP_REMOVED lines=11> */
.L_x_6:


//--------------------- .nv.shared.reserved.0     --------------------------
	.section	.nv.shared.reserved.0,"aw",@nobits
	.weak		__nv_reservedSMEM_offset_0_alias
	.size		__nv_reservedSMEM_offset_0_alias, 0, 64
	.other		__nv_reservedSMEM_offset_0_alias,@"STO_CUDA_RESERVED_SHARED STV_DEFAULT"
__nv_reservedSMEM_offset_0_alias:
	.zero		0
	.zero		64


//--------------------- .nv.constant0._Z7SelSortPiS_i --------------------------
	.section	.nv.constant0._Z7SelSortPiS_i,"a",@progbits
	.sectionflags	@""
	.align	4
.nv.constant0._Z7SelSortPiS_i:
	.zero		916


//--------------------- SYMBOLS --------------------------

	.type		.nv.reservedSmem.offset0,@object
	.size		.nv.reservedSmem.offset0,0x4
